//
// Generated by NVIDIA NVVM Compiler
//
// Compiler Build ID: CL-36424714
// Cuda compilation tools, release 13.0, V13.0.88
// Based on NVVM 20.0.0
//

.version 9.0
.target sm_100
.address_size 64

	// .globl	_Z12kernel_helloPf
.extern .func  (.param .b32 func_retval0) vprintf
(
	.param .b64 vprintf_param_0,
	.param .b64 vprintf_param_1
)
;
.global .align 1 .b8 $str[13] = {65, 91, 37, 100, 93, 32, 61, 32, 37, 102, 32, 10};

.visible .entry _Z12kernel_helloPf(
	.param .u64 .ptr .align 1 _Z12kernel_helloPf_param_0
)
{
	.local .align 16 .b8 	__local_depot0[16];
	.reg .b64 	%SP;
	.reg .b64 	%SPL;
	.reg .b32 	%r<8>;
	.reg .b32 	%f<2>;
	.reg .b64 	%rd<9>;
	.reg .b64 	%fd<2>;

	mov.u64 	%SPL, __local_depot0;
	cvta.local.u64 	%SP, %SPL;
	ld.param.u64 	%rd1, [_Z12kernel_helloPf_param_0];
	cvta.to.global.u64 	%rd2, %rd1;
	add.u64 	%rd3, %SP, 0;
	add.u64 	%rd4, %SPL, 0;
	mov.u32 	%r1, %tid.x;
	mov.u32 	%r2, %ctaid.x;
	mov.u32 	%r3, %ntid.x;
	mad.lo.s32 	%r4, %r2, %r3, %r1;
	mul.wide.u32 	%rd5, %r4, 4;
	add.s64 	%rd6, %rd2, %rd5;
	ld.global.f32 	%f1, [%rd6];
	cvt.f64.f32 	%fd1, %f1;
	st.local.u32 	[%rd4], %r4;
	st.local.f64 	[%rd4+8], %fd1;
	mov.u64 	%rd7, $str;
	cvta.global.u64 	%rd8, %rd7;
	{ // callseq 0, 0
	.param .b64 param0;
	st.param.b64 	[param0], %rd8;
	.param .b64 param1;
	st.param.b64 	[param1], %rd3;
	.param .b32 retval0;
	call.uni (retval0), 
	vprintf, 
	(
	param0, 
	param1
	);
	ld.param.b32 	%r5, [retval0];
	} // callseq 0
	mov.b32 	%r7, 1084227584;
	st.global.u32 	[%rd6], %r7;
	ret;

}


// ===== COMPILED SASS (sm_100) =====

	.target	sm_100

	.elftype	@"ET_EXEC"


//--------------------- .note.nv.tkinfo           --------------------------
	.section	.note.nv.tkinfo,"",@"SHT_NOTE"
	.sectionflags	@"SHF_NOTE_NV_TKINFO"
	.tkinfo
        /*0018*/ 	.word	0x00000002
        /*0030*/ 	.string	""
        /*0030*/ 	.string	"ptxas"
        /*0030*/ 	.string	"Cuda compilation tools, release 13.0, V13.0.88"
        /*0030*/ 	.string	"Build cuda_13.0.r13.0/compiler.36424714_0"
        /*0030*/ 	.string	"-arch sm_100 -m 64 "



//--------------------- .note.nv.cuinfo           --------------------------
	.section	.note.nv.cuinfo,"",@"SHT_NOTE"
	.sectionflags	@"SHF_NOTE_NV_CUINFO"
        /*0018*/ 	.short	0x0002
        /*001a*/ 	.short	0x0064
        /*001c*/ 	.short	0x0082
	.zero		2


//--------------------- .nv.info                  --------------------------
	.section	.nv.info,"",@"SHT_CUDA_INFO"
	.align	4


	//----- nvinfo : EIATTR_REGCOUNT
	.align		4
        /*0000*/ 	.byte	0x04, 0x2f
        /*0002*/ 	.short	(.L_2 - .L_1)
	.align		4
.L_1:
        /*0004*/ 	.word	index@(_Z12kernel_helloPf)
        /*0008*/ 	.word	0x00000018


	//----- nvinfo : EIATTR_FRAME_SIZE
	.align		4
.L_2:
        /*000c*/ 	.byte	0x04, 0x11
        /*000e*/ 	.short	(.L_4 - .L_3)
	.align		4
.L_3:
        /*0010*/ 	.word	index@(_Z12kernel_helloPf)
        /*0014*/ 	.word	0x00000010


	//----- nvinfo : EIATTR_MIN_STACK_SIZE
	.align		4
.L_4:
        /*0018*/ 	.byte	0x04, 0x12
        /*001a*/ 	.short	(.L_6 - .L_5)
	.align		4
.L_5:
        /*001c*/ 	.word	index@(_Z12kernel_helloPf)
        /*0020*/ 	.word	0x00000010
.L_6:


//--------------------- .nv.compat                --------------------------
	.section	.nv.compat,"",@"SHT_CUDA_COMPAT_INFO"
	.align	4
        /*0000*/ 	.byte	0x02, 0x09, 0x00, 0x00, 0x02, 0x02, 0x01, 0x00, 0x02, 0x05, 0x05, 0x00, 0x03, 0x07, 0x01, 0x01
        /*0010*/ 	.byte	0x02, 0x03, 0x00, 0x00, 0x02, 0x06, 0x01, 0x00, 0x04, 0x0b, 0x08, 0x00, 0x09, 0x00, 0x00, 0x00
        /*0020*/ 	.byte	0x00, 0x00, 0x00, 0x00


//--------------------- .nv.info._Z12kernel_helloPf --------------------------
	.section	.nv.info._Z12kernel_helloPf,"",@"SHT_CUDA_INFO"
	.sectionflags	@""
	.align	4


	//----- nvinfo : EIATTR_CUDA_API_VERSION
	.align		4
        /*0000*/ 	.byte	0x04, 0x37
        /*0002*/ 	.short	(.L_8 - .L_7)
.L_7:
        /*0004*/ 	.word	0x00000082


	//----- nvinfo : EIATTR_KPARAM_INFO
	.align		4
.L_8:
        /*0008*/ 	.byte	0x04, 0x17
        /*000a*/ 	.short	(.L_10 - .L_9)
.L_9:
        /*000c*/ 	.word	0x00000000
        /*0010*/ 	.short	0x0000
        /*0012*/ 	.short	0x0000
        /*0014*/ 	.byte	0x00, 0xf5, 0x21, 0x00


	//----- nvinfo : EIATTR_SPARSE_MMA_MASK
	.align		4
.L_10:
        /*0018*/ 	.byte	0x03, 0x50
        /*001a*/ 	.short	0x0000


	//----- nvinfo : EIATTR_MAXREG_COUNT
	.align		4
        /*001c*/ 	.byte	0x03, 0x1b
        /*001e*/ 	.short	0x00ff


	//----- nvinfo : EIATTR_EXTERNS
	.align		4
        /*0020*/ 	.byte	0x04, 0x0f
        /*0022*/ 	.short	(.L_12 - .L_11)


	//   ....[0]....
	.align		4
.L_11:
        /*0024*/ 	.word	index@(vprintf)


	//----- nvinfo : EIATTR_MERCURY_ISA_VERSION
	.align		4
.L_12:
        /*0028*/ 	.byte	0x03, 0x5f
        /*002a*/ 	.short	0x0101


	//----- nvinfo : EIATTR_VRC_CTA_INIT_COUNT
	.align		4
        /*002c*/ 	.byte	0x02, 0x4a
	.zero		1
	.zero		1


	//----- nvinfo : EIATTR_SYSCALL_OFFSETS
	.align		4
        /*0030*/ 	.byte	0x04, 0x46
        /*0032*/ 	.short	(.L_14 - .L_13)


	//   ....[0]....
.L_13:
        /*0034*/ 	.word	0x00000170


	//----- nvinfo : EIATTR_EXIT_INSTR_OFFSETS
	.align		4
.L_14:
        /*0038*/ 	.byte	0x04, 0x1c
        /*003a*/ 	.short	(.L_16 - .L_15)


	//   ....[0]....
.L_15:
        /*003c*/ 	.word	0x000001a0


	//----- nvinfo : EIATTR_CBANK_PARAM_SIZE
	.align		4
.L_16:
        /*0040*/ 	.byte	0x03, 0x19
        /*0042*/ 	.short	0x0008


	//----- nvinfo : EIATTR_PARAM_CBANK
	.align		4
        /*0044*/ 	.byte	0x04, 0x0a
        /*0046*/ 	.short	(.L_18 - .L_17)
	.align		4
.L_17:
        /*0048*/ 	.word	index@(.nv.constant0._Z12kernel_helloPf)
        /*004c*/ 	.short	0x0380
        /*004e*/ 	.short	0x0008


	//----- nvinfo : EIATTR_SW_WAR
	.align		4
.L_18:
        /*0050*/ 	.byte	0x04, 0x36
        /*0052*/ 	.short	(.L_20 - .L_19)
.L_19:
        /*0054*/ 	.word	0x00000008
.L_20:


//--------------------- .nv.callgraph             --------------------------
	.section	.nv.callgraph,"",@"SHT_CUDA_CALLGRAPH"
	.align	4
	.sectionentsize	8
	.align		4
        /*0000*/ 	.word	0x00000000
	.align		4
        /*0004*/ 	.word	0xffffffff
	.align		4
        /*0008*/ 	.word	index@(_Z12kernel_helloPf)
	.align		4
        /*000c*/ 	.word	index@(vprintf)
	.align		4
        /*0010*/ 	.word	0x00000000
	.align		4
        /*0014*/ 	.word	0xfffffffe
	.align		4
        /*0018*/ 	.word	0x00000000
	.align		4
        /*001c*/ 	.word	0xfffffffd
	.align		4
        /*0020*/ 	.word	0x00000000
	.align		4
        /*0024*/ 	.word	0xfffffffc


//--------------------- .nv.constant4             --------------------------
	.section	.nv.constant4,"a",@progbits
	.align	8
	.align		8
.nv.constant4:
        /*0000*/ 	.dword	vprintf
	.align		8
        /*0008*/ 	.dword	$str


//--------------------- .text._Z12kernel_helloPf  --------------------------
	.section	.text._Z12kernel_helloPf,"ax",@progbits
	.align	128
        .global         _Z12kernel_helloPf
        .type           _Z12kernel_helloPf,@function
        .size           _Z12kernel_helloPf,(.L_x_2 - _Z12kernel_helloPf)
        .other          _Z12kernel_helloPf,@"STO_CUDA_ENTRY STV_DEFAULT"
_Z12kernel_helloPf:
.text._Z12kernel_helloPf:
[----:B------:R-:W0:Y:S01]  /*0000*/  LDC R1, c[0x0][0x37c] ;  /* 0x0000df00ff017b82 */ /* 0x000e220000000800 */
[----:B------:R-:W1:Y:S01]  /*0010*/  S2R R0, SR_TID.X ;  /* 0x0000000000007919 */ /* 0x000e620000002100 */
[----:B------:R-:W2:Y:S06]  /*0020*/  LDCU UR5, c[0x0][0x2fc] ;  /* 0x00005f80ff0577ac */ /* 0x000eac0008000800 */
[----:B------:R-:W1:Y:S01]  /*0030*/  S2UR UR4, SR_CTAID.X ;  /* 0x00000000000479c3 */ /* 0x000e620000002500 */
[----:B0-----:R-:W-:Y:S01]  /*0040*/  VIADD R1, R1, 0xfffffff0 ;  /* 0xfffffff001017836 */ /* 0x001fe20000000000 */
[----:B------:R-:W0:Y:S06]  /*0050*/  LDCU.64 UR36, c[0x0][0x358] ;  /* 0x00006b00ff2477ac */ /* 0x000e2c0008000a00 */
[----:B------:R-:W3:Y:S01]  /*0060*/  LDC.64 R16, c[0x0][0x380] ;  /* 0x0000e000ff107b82 */ /* 0x000ee20000000a00 */
[----:B------:R-:W-:Y:S01]  /*0070*/  MOV R8, 0x0 ;  /* 0x0000000000087802 */ /* 0x000fe20000000f00 */
[----:B------:R-:W4:Y:S06]  /*0080*/  LDCU.64 UR6, c[0x4][0x8] ;  /* 0x01000100ff0677ac */ /* 0x000f2c0008000a00 */
[----:B------:R-:W1:Y:S02]  /*0090*/  LDC R3, c[0x0][0x360] ;  /* 0x0000d800ff037b82 */ /* 0x000e640000000800 */
[----:B-1----:R-:W-:-:S04]  /*00a0*/  IMAD R0, R3, UR4, R0 ;  /* 0x0000000403007c24 */ /* 0x002fc8000f8e0200 */
[----:B---3--:R-:W-:-:S05]  /*00b0*/  IMAD.WIDE.U32 R16, R0, 0x4, R16 ;  /* 0x0000000400107825 */ /* 0x008fca00078e0010 */
[----:B0-----:R-:W3:Y:S01]  /*00c0*/  LDG.E R2, desc[UR36][R16.64] ;  /* 0x0000002410027981 */ /* 0x001ee2000c1e1900 */
[----:B------:R-:W0:Y:S01]  /*00d0*/  LDCU UR4, c[0x0][0x2f8] ;  /* 0x00005f00ff0477ac */ /* 0x000e220008000800 */
[----:B------:R-:W1:Y:S01]  /*00e0*/  LDC.64 R8, c[0x4][R8] ;  /* 0x0100000008087b82 */ /* 0x000e620000000a00 */
[----:B----4-:R-:W-:Y:S01]  /*00f0*/  MOV R4, UR6 ;  /* 0x0000000600047c02 */ /* 0x010fe20008000f00 */
[----:B------:R4:W-:Y:S01]  /*0100*/  STL [R1], R0 ;  /* 0x0000000001007387 */ /* 0x0009e20000100800 */
[----:B------:R-:W-:Y:S01]  /*0110*/  IMAD.U32 R5, RZ, RZ, UR7 ;  /* 0x00000007ff057e24 */ /* 0x000fe2000f8e00ff */
[----:B0-----:R-:W-:-:S04]  /*0120*/  IADD3 R6, P0, PT, R1, UR4, RZ ;  /* 0x0000000401067c10 */ /* 0x001fc8000ff1e0ff */
[----:B--2---:R-:W-:Y:S01]  /*0130*/  IADD3.X R7, PT, PT, RZ, UR5, RZ, P0, !PT ;  /* 0x00000005ff077c10 */ /* 0x004fe200087fe4ff */
[----:B---3--:R-:W0:Y:S02]  /*0140*/  F2F.F64.F32 R2, R2 ;  /* 0x0000000200027310 */ /* 0x008e240000201800 */
[----:B01----:R4:W-:Y:S06]  /*0150*/  STL.64 [R1+0x8], R2 ;  /* 0x0000080201007387 */ /* 0x0039ec0000100a00 */
[----:B------:R-:W-:-:S07]  /*0160*/  LEPC R20, `(.L_x_0) ;  /* 0x000000001014794e */ /* 0x000fce0000000000 */
[----:B----4-:R-:W-:Y:S05]  /*0170*/  CALL.ABS.NOINC R8 ;  /* 0x0000000008007343 */ /* 0x010fea0003c00000 */
.L_x_0:
[----:B------:R-:W-:-:S05]  /*0180*/  IMAD.MOV.U32 R3, RZ, RZ, 0x40a00000 ;  /* 0x40a00000ff037424 */ /* 0x000fca00078e00ff */
[----:B------:R-:W-:Y:S01]  /*0190*/  STG.E desc[UR36][R16.64], R3 ;  /* 0x0000000310007986 */ /* 0x000fe2000c101924 */
[----:B------:R-:W-:Y:S05]  /*01a0*/  EXIT ;  /* 0x000000000000794d */ /* 0x000fea0003800000 */
.L_x_1:
[----:B------:R-:W-:-:S00]  /*01b0*/  BRA `(.L_x_1) ;  /* 0xfffffffc00fc7947 */ /* 0x000fc0000383ffff */
[----:B------:R-:W-:-:S00]  /*01c0*/  NOP ;  /* 0x0000000000007918 */ /* 0x000fc00000000000 */
        /* <DEDUP_REMOVED lines=11> */
.L_x_2:


//--------------------- .nv.global.init           --------------------------
	.section	.nv.global.init,"aw",@progbits
.nv.global.init:
	.type		$str,@object
	.size		$str,(.L_0 - $str)
$str:
        /*0000*/ 	.byte	0x41, 0x5b, 0x25, 0x64, 0x5d, 0x20, 0x3d, 0x20, 0x25, 0x66, 0x20, 0x0a, 0x00
.L_0:


//--------------------- .nv.shared.reserved.0     --------------------------
	.section	.nv.shared.reserved.0,"aw",@nobits
	.weak		__nv_reservedSMEM_offset_0_alias
	.size		__nv_reservedSMEM_offset_0_alias, 0, 64
	.other		__nv_reservedSMEM_offset_0_alias,@"STO_CUDA_RESERVED_SHARED STV_DEFAULT"
__nv_reservedSMEM_offset_0_alias:
	.zero		0
	.zero		64


//--------------------- .nv.constant0._Z12kernel_helloPf --------------------------
	.section	.nv.constant0._Z12kernel_helloPf,"a",@progbits
	.sectionflags	@""
	.align	4
.nv.constant0._Z12kernel_helloPf:
	.zero		904


//--------------------- SYMBOLS --------------------------

	.type		.nv.reservedSmem.offset0,@object
	.size		.nv.reservedSmem.offset0,0x4
	.type		vprintf,@function
